	.headerflags	@"EF_CUDA_TEXMODE_UNIFIED EF_CUDA_64BIT_ADDRESS EF_CUDA_ACCELERATORS EF_CUDA_SM90 EF_CUDA_VIRTUAL_SM(EF_CUDA_SM90)"
	.elftype	@"ET_EXEC"


//--------------------- .nv.info                  --------------------------
	.section	.nv.info,"",@"SHT_CUDA_INFO"
	.align	4


	//----- nvinfo : EIATTR_REGCOUNT
	.align		4
        /*0000*/ 	.byte	0x04, 0x2f
        /*0002*/ 	.short	(.L_3 - .L_2)
	.align		4
.L_2:
        /*0004*/ 	.word	index@(triton_poi_fused__native_batch_norm_legit_no_training_silu_0)
        /*0008*/ 	.word	0x00000016


	//----- nvinfo : EIATTR_MIN_STACK_SIZE
	.align		4
.L_3:
        /*000c*/ 	.byte	0x04, 0x12
        /*000e*/ 	.short	(.L_5 - .L_4)
	.align		4
.L_4:
        /*0010*/ 	.word	index@(triton_poi_fused__native_batch_norm_legit_no_training_silu_0)
        /*0014*/ 	.word	0x00000000


	//----- nvinfo : EIATTR_FRAME_SIZE
	.align		4
.L_5:
        /*0018*/ 	.byte	0x04, 0x11
        /*001a*/ 	.short	(.L_7 - .L_6)
	.align		4
.L_6:
        /*001c*/ 	.word	index@(triton_poi_fused__native_batch_norm_legit_no_training_silu_0)
        /*0020*/ 	.word	0x00000000


	//----- nvinfo : EIATTR_MIN_STACK_SIZE
	.align		4
.L_7:
        /*0024*/ 	.byte	0x04, 0x12
        /*0026*/ 	.short	(.L_9 - .L_8)
	.align		4
.L_8:
        /*0028*/ 	.word	index@(triton_poi_fused__native_batch_norm_legit_no_training_silu_0)
        /*002c*/ 	.word	0x00000000
.L_9:


//--------------------- .nv.info.triton_poi_fused__native_batch_norm_legit_no_training_silu_0 --------------------------
	.section	.nv.info.triton_poi_fused__native_batch_norm_legit_no_training_silu_0,"",@"SHT_CUDA_INFO"
	.sectionflags	@""
	.align	4


	//----- nvinfo : EIATTR_CUDA_API_VERSION
	.align		4
        /*0000*/ 	.byte	0x04, 0x37
        /*0002*/ 	.short	(.L_11 - .L_10)
.L_10:
        /*0004*/ 	.word	0x0000007c


	//----- nvinfo : EIATTR_KPARAM_INFO
	.align		4
.L_11:
        /*0008*/ 	.byte	0x04, 0x17
        /*000a*/ 	.short	(.L_13 - .L_12)
.L_12:
        /*000c*/ 	.word	0x00000000
        /*0010*/ 	.short	0x0006
        /*0012*/ 	.short	0x0030
        /*0014*/ 	.byte	0x00, 0xf0, 0x11, 0x00


	//----- nvinfo : EIATTR_KPARAM_INFO
	.align		4
.L_13:
        /*0018*/ 	.byte	0x04, 0x17
        /*001a*/ 	.short	(.L_15 - .L_14)
.L_14:
        /*001c*/ 	.word	0x00000000
        /*0020*/ 	.short	0x0005
        /*0022*/ 	.short	0x0028
        /*0024*/ 	.byte	0x00, 0xf4, 0x21, 0x00


	//----- nvinfo : EIATTR_KPARAM_INFO
	.align		4
.L_15:
        /*0028*/ 	.byte	0x04, 0x17
        /*002a*/ 	.short	(.L_17 - .L_16)
.L_16:
        /*002c*/ 	.word	0x00000000
        /*0030*/ 	.short	0x0004
        /*0032*/ 	.short	0x0020
        /*0034*/ 	.byte	0x00, 0xf4, 0x21, 0x00


	//----- nvinfo : EIATTR_KPARAM_INFO
	.align		4
.L_17:
        /*0038*/ 	.byte	0x04, 0x17
        /*003a*/ 	.short	(.L_19 - .L_18)
.L_18:
        /*003c*/ 	.word	0x00000000
        /*0040*/ 	.short	0x0003
        /*0042*/ 	.short	0x0018
        /*0044*/ 	.byte	0x00, 0xf4, 0x21, 0x00


	//----- nvinfo : EIATTR_KPARAM_INFO
	.align		4
.L_19:
        /*0048*/ 	.byte	0x04, 0x17
        /*004a*/ 	.short	(.L_21 - .L_20)
.L_20:
        /*004c*/ 	.word	0x00000000
        /*0050*/ 	.short	0x0002
        /*0052*/ 	.short	0x0010
        /*0054*/ 	.byte	0x00, 0xf4, 0x21, 0x00


	//----- nvinfo : EIATTR_KPARAM_INFO
	.align		4
.L_21:
        /*0058*/ 	.byte	0x04, 0x17
        /*005a*/ 	.short	(.L_23 - .L_22)
.L_22:
        /*005c*/ 	.word	0x00000000
        /*0060*/ 	.short	0x0001
        /*0062*/ 	.short	0x0008
        /*0064*/ 	.byte	0x00, 0xf4, 0x21, 0x00


	//----- nvinfo : EIATTR_KPARAM_INFO
	.align		4
.L_23:
        /*0068*/ 	.byte	0x04, 0x17
        /*006a*/ 	.short	(.L_25 - .L_24)
.L_24:
        /*006c*/ 	.word	0x00000000
        /*0070*/ 	.short	0x0000
        /*0072*/ 	.short	0x0000
        /*0074*/ 	.byte	0x00, 0xf4, 0x21, 0x00


	//----- nvinfo : EIATTR_SPARSE_MMA_MASK
	.align		4
.L_25:
        /*0078*/ 	.byte	0x03, 0x50
        /*007a*/ 	.short	0x0000


	//----- nvinfo : EIATTR_MAXREG_COUNT
	.align		4
        /*007c*/ 	.byte	0x03, 0x1b
        /*007e*/ 	.short	0x00ff


	//----- nvinfo : EIATTR_EXIT_INSTR_OFFSETS
	.align		4
        /*0080*/ 	.byte	0x04, 0x1c
        /*0082*/ 	.short	(.L_27 - .L_26)


	//   ....[0]....
.L_26:
        /*0084*/ 	.word	0x000005e0


	//   ....[1]....
        /*0088*/ 	.word	0x00000600


	//----- nvinfo : EIATTR_REQNTID
	.align		4
.L_27:
        /*008c*/ 	.byte	0x04, 0x10
        /*008e*/ 	.short	(.L_29 - .L_28)
.L_28:
        /*0090*/ 	.word	0x00000080
        /*0094*/ 	.word	0x00000001
        /*0098*/ 	.word	0x00000001


	//----- nvinfo : EIATTR_CBANK_PARAM_SIZE
	.align		4
.L_29:
        /*009c*/ 	.byte	0x03, 0x19
        /*009e*/ 	.short	0x0034


	//----- nvinfo : EIATTR_PARAM_CBANK
	.align		4
        /*00a0*/ 	.byte	0x04, 0x0a
        /*00a2*/ 	.short	(.L_31 - .L_30)
	.align		4
.L_30:
        /*00a4*/ 	.word	index@(.nv.constant0.triton_poi_fused__native_batch_norm_legit_no_training_silu_0)
        /*00a8*/ 	.short	0x0210
        /*00aa*/ 	.short	0x0034


	//----- nvinfo : EIATTR_SW_WAR
	.align		4
.L_31:
        /*00ac*/ 	.byte	0x04, 0x36
        /*00ae*/ 	.short	(.L_33 - .L_32)
.L_32:
        /*00b0*/ 	.word	0x00000008
.L_33:


//--------------------- .nv.callgraph             --------------------------
	.section	.nv.callgraph,"",@"SHT_CUDA_CALLGRAPH"
	.align	4
	.sectionentsize	8
	.align		4
        /*0000*/ 	.word	0x00000000
	.align		4
        /*0004*/ 	.word	0xffffffff
	.align		4
        /*0008*/ 	.word	0x00000000
	.align		4
        /*000c*/ 	.word	0xfffffffe
	.align		4
        /*0010*/ 	.word	0x00000000
	.align		4
        /*0014*/ 	.word	0xfffffffd
	.align		4
        /*0018*/ 	.word	0x00000000
	.align		4
        /*001c*/ 	.word	0xfffffffc


//--------------------- .nv.constant4             --------------------------
	.section	.nv.constant4,"a",@progbits
	.align	8
	.align		8
.nv.constant4:
        /*0000*/ 	.dword	_$_str
	.align		8
        /*0008*/ 	.dword	_$_str_$_2


//--------------------- .text.triton_poi_fused__native_batch_norm_legit_no_training_silu_0 --------------------------
	.section	.text.triton_poi_fused__native_batch_norm_legit_no_training_silu_0,"ax",@progbits
	.align	128
        .global         triton_poi_fused__native_batch_norm_legit_no_training_silu_0
        .type           triton_poi_fused__native_batch_norm_legit_no_training_silu_0,@function
        .size           triton_poi_fused__native_batch_norm_legit_no_training_silu_0,(.L_x_1 - triton_poi_fused__native_batch_norm_legit_no_training_silu_0)
        .other          triton_poi_fused__native_batch_norm_legit_no_training_silu_0,@"STO_CUDA_ENTRY STV_DEFAULT"
triton_poi_fused__native_batch_norm_legit_no_training_silu_0:
.text.triton_poi_fused__native_batch_norm_legit_no_training_silu_0:
[----:B------:R-:W0:Y:S01]  /*0000*/  LDC R1, c[0x0][0x28] ;  /* 0x00000a00ff017b82 */ /* 0x000e220000000800 */
[----:B------:R-:W1:Y:S07]  /*0010*/  S2R R0, SR_TID.X ;  /* 0x0000000000007919 */ /* 0x000e6e0000002100 */
[----:B------:R-:W2:Y:S01]  /*0020*/  LDC.64 R12, c[0x0][0x228] ;  /* 0x00008a00ff0c7b82 */ /* 0x000ea20000000a00 */
[----:B------:R-:W-:Y:S01]  /*0030*/  ULDC.64 UR4, c[0x0][0x208] ;  /* 0x0000820000047ab9 */ /* 0x000fe20000000a00 */
[----:B------:R-:W3:Y:S06]  /*0040*/  S2R R5, SR_CTAID.X ;  /* 0x0000000000057919 */ /* 0x000eec0000002500 */
[----:B------:R-:W4:Y:S08]  /*0050*/  LDC.64 R16, c[0x0][0x218] ;  /* 0x00008600ff107b82 */ /* 0x000f300000000a00 */
[----:B------:R-:W5:Y:S08]  /*0060*/  LDC.64 R8, c[0x0][0x220] ;  /* 0x00008800ff087b82 */ /* 0x000f700000000a00 */
[----:B------:R-:W4:Y:S01]  /*0070*/  LDC.64 R6, c[0x0][0x230] ;  /* 0x00008c00ff067b82 */ /* 0x000f220000000a00 */
[----:B-1----:R-:W-:-:S07]  /*0080*/  SHF.L.U32 R0, R0, 0x1, RZ ;  /* 0x0000000100007819 */ /* 0x002fce00000006ff */
[----:B------:R-:W1:Y:S01]  /*0090*/  LDC.64 R18, c[0x0][0x238] ;  /* 0x00008e00ff127b82 */ /* 0x000e620000000a00 */
[----:B---3--:R-:W-:Y:S02]  /*00a0*/  SHF.R.S32.HI R3, RZ, 0x17, R5 ;  /* 0x00000017ff037819 */ /* 0x008fe40000011405 */
[----:B------:R-:W-:Y:S02]  /*00b0*/  LOP3.LUT R0, R0, 0xfe, RZ, 0xc0, !PT ;  /* 0x000000fe00007812 */ /* 0x000fe400078ec0ff */
[----:B------:R-:W-:Y:S02]  /*00c0*/  SGXT R3, R3, 0x1 ;  /* 0x000000010303781a */ /* 0x000fe40000000200 */
[----:B------:R-:W-:Y:S02]  /*00d0*/  LEA R0, R5, R0, 0x8 ;  /* 0x0000000005007211 */ /* 0x000fe400078e40ff */
[----:B------:R-:W-:Y:S02]  /*00e0*/  CS2R R4, SRZ ;  /* 0x0000000000047805 */ /* 0x000fe4000001ff00 */
[----:B------:R-:W-:-:S02]  /*00f0*/  LEA.HI R3, R3, R0, RZ, 0x4 ;  /* 0x0000000003037211 */ /* 0x000fc400078f20ff */
[----:B------:R-:W-:Y:S02]  /*0100*/  ISETP.GE.AND P0, PT, R0, 0x800, PT ;  /* 0x000008000000780c */ /* 0x000fe40003f06270 */
[----:B------:R-:W-:-:S04]  /*0110*/  SHF.R.S32.HI R3, RZ, 0x4, R3 ;  /* 0x00000004ff037819 */ /* 0x000fc80000011403 */
[----:B------:R-:W-:-:S04]  /*0120*/  LEA.HI R2, R3, R3, RZ, 0x5 ;  /* 0x0000000303027211 */ /* 0x000fc800078f28ff */
[----:B------:R-:W-:-:S04]  /*0130*/  LOP3.LUT R2, R2, 0xffffffe0, RZ, 0xc0, !PT ;  /* 0xffffffe002027812 */ /* 0x000fc800078ec0ff */
[----:B------:R-:W-:-:S05]  /*0140*/  IADD3 R15, R3, -R2, RZ ;  /* 0x80000002030f7210 */ /* 0x000fca0007ffe0ff */
[----:B--2---:R-:W-:-:S05]  /*0150*/  IMAD.WIDE R12, R15, 0x4, R12 ;  /* 0x000000040f0c7825 */ /* 0x004fca00078e020c */
[----:B------:R-:W2:Y:S04]  /*0160*/  @!P0 LDG.E.EL R4, desc[UR4][R12.64] ;  /* 0x000000040c048981 */ /* 0x000ea8000c2e1900 */
[----:B------:R3:W2:Y:S01]  /*0170*/  @!P0 LDG.E.EL R5, desc[UR4][R12.64] ;  /* 0x000000040c058981 */ /* 0x0006a2000c2e1900 */
[----:B------:R-:W-:Y:S02]  /*0180*/  CS2R R10, SRZ ;  /* 0x00000000000a7805 */ /* 0x000fe4000001ff00 */
[----:B------:R-:W-:Y:S01]  /*0190*/  CS2R R2, SRZ ;  /* 0x0000000000027805 */ /* 0x000fe2000001ff00 */
[----:B----4-:R-:W-:-:S04]  /*01a0*/  IMAD.WIDE R16, R0, 0x4, R16 ;  /* 0x0000000400107825 */ /* 0x010fc800078e0210 */
[C---:B-----5:R-:W-:Y:S01]  /*01b0*/  IMAD.WIDE R8, R15.reuse, 0x4, R8 ;  /* 0x000000040f087825 */ /* 0x060fe200078e0208 */
[----:B------:R4:W5:Y:S01]  /*01c0*/  @!P0 LDG.E.64 R2, desc[UR4][R16.64] ;  /* 0x0000000410028981 */ /* 0x000962000c1e1b00 */
[----:B---3--:R-:W-:Y:S02]  /*01d0*/  CS2R R12, SRZ ;  /* 0x00000000000c7805 */ /* 0x008fe4000001ff00 */
[C---:B0-----:R-:W-:Y:S01]  /*01e0*/  IMAD.WIDE R6, R15.reuse, 0x4, R6 ;  /* 0x000000040f067825 */ /* 0x041fe200078e0206 */
[----:B------:R-:W5:Y:S03]  /*01f0*/  @!P0 LDG.E.EL R11, desc[UR4][R8.64] ;  /* 0x00000004080b8981 */ /* 0x000f66000c2e1900 */
[----:B-1----:R-:W-:Y:S01]  /*0200*/  IMAD.WIDE R18, R15, 0x4, R18 ;  /* 0x000000040f127825 */ /* 0x002fe200078e0212 */
[----:B------:R-:W3:Y:S01]  /*0210*/  @!P0 LDG.E.EL R12, desc[UR4][R8.64] ;  /* 0x00000004080c8981 */ /* 0x000ee2000c2e1900 */
[----:B------:R-:W-:-:S03]  /*0220*/  CS2R R14, SRZ ;  /* 0x00000000000e7805 */ /* 0x000fc6000001ff00 */
[----:B------:R-:W3:Y:S04]  /*0230*/  @!P0 LDG.E.EL R13, desc[UR4][R6.64] ;  /* 0x00000004060d8981 */ /* 0x000ee8000c2e1900 */
[----:B------:R-:W3:Y:S04]  /*0240*/  @!P0 LDG.E.EL R10, desc[UR4][R18.64] ;  /* 0x00000004120a8981 */ /* 0x000ee8000c2e1900 */
[----:B------:R0:W3:Y:S04]  /*0250*/  @!P0 LDG.E.EL R15, desc[UR4][R6.64] ;  /* 0x00000004060f8981 */ /* 0x0000e8000c2e1900 */
[----:B------:R-:W3:Y:S01]  /*0260*/  @!P0 LDG.E.EL R14, desc[UR4][R18.64] ;  /* 0x00000004120e8981 */ /* 0x000ee2000c2e1900 */
[----:B--2---:R-:W-:-:S04]  /*0270*/  FADD R4, R4, 9.9999997473787516356e-06 ;  /* 0x3727c5ac04047421 */ /* 0x004fc80000000000 */
[----:B----4-:R-:W1:Y:S01]  /*0280*/  MUFU.SQRT R16, R4 ;  /* 0x0000000400107308 */ /* 0x010e620000002000 */
[----:B------:R-:W-:-:S07]  /*0290*/  FADD R5, R5, 9.9999997473787516356e-06 ;  /* 0x3727c5ac05057421 */ /* 0x000fce0000000000 */
[----:B------:R-:W2:Y:S01]  /*02a0*/  MUFU.SQRT R17, R5 ;  /* 0x0000000500117308 */ /* 0x000ea20000002000 */
[C---:B-1----:R-:W-:Y:S02]  /*02b0*/  FSETP.GT.AND P1, PT, R16.reuse, 8.50705917302346158658e+37, PT ;  /* 0x7e8000001000780b */ /* 0x042fe40003f24000 */
[----:B------:R-:W-:Y:S02]  /*02c0*/  FSETP.GEU.AND P3, PT, R16, 1.175494350822287508e-38, PT ;  /* 0x008000001000780b */ /* 0x000fe40003f6e000 */
[C---:B--2---:R-:W-:Y:S02]  /*02d0*/  FSETP.GT.AND P2, PT, R17.reuse, 8.50705917302346158658e+37, PT ;  /* 0x7e8000001100780b */ /* 0x044fe40003f44000 */
[----:B------:R-:W-:-:S07]  /*02e0*/  FSETP.GEU.AND P4, PT, R17, 1.175494350822287508e-38, PT ;  /* 0x008000001100780b */ /* 0x000fce0003f8e000 */
[----:B------:R-:W-:Y:S01]  /*02f0*/  @P1 FMUL R16, R16, 0.25 ;  /* 0x3e80000010101820 */ /* 0x000fe20000400000 */
[----:B------:R-:W-:-:S03]  /*0300*/  HFMA2.MMA R4, -RZ, RZ, 1.625, 0 ;  /* 0x3e800000ff047435 */ /* 0x000fc600000001ff */
[----:B------:R-:W-:Y:S01]  /*0310*/  @!P3 FMUL R16, R16, 16777216 ;  /* 0x4b8000001010b820 */ /* 0x000fe20000400000 */
[----:B------:R-:W-:-:S05]  /*0320*/  @P2 FMUL R17, R17, 0.25 ;  /* 0x3e80000011112820 */ /* 0x000fca0000400000 */
[----:B------:R-:W1:Y:S01]  /*0330*/  MUFU.RCP R16, R16 ;  /* 0x0000001000107308 */ /* 0x000e620000001000 */
[----:B------:R-:W-:Y:S01]  /*0340*/  @!P4 FMUL R17, R17, 16777216 ;  /* 0x4b8000001111c820 */ /* 0x000fe20000400000 */
[----:B------:R-:W-:-:S06]  /*0350*/  FSEL R5, R4, 1, P1 ;  /* 0x3f80000004057808 */ /* 0x000fcc0000800000 */
[----:B------:R-:W2:Y:S01]  /*0360*/  MUFU.RCP R17, R17 ;  /* 0x0000001100117308 */ /* 0x000ea20000001000 */
[----:B------:R-:W-:Y:S01]  /*0370*/  @!P3 FMUL R5, R5, 16777216 ;  /* 0x4b8000000505b820 */ /* 0x000fe20000400000 */
[----:B0-----:R-:W-:Y:S01]  /*0380*/  FSEL R6, R4, 1, P2 ;  /* 0x3f80000004067808 */ /* 0x001fe20001000000 */
[----:B-----5:R-:W-:Y:S02]  /*0390*/  FADD R2, -R11, R2 ;  /* 0x000000020b027221 */ /* 0x020fe40000000100 */
[----:B-1----:R-:W-:Y:S02]  /*03a0*/  FMUL R5, R16, R5 ;  /* 0x0000000510057220 */ /* 0x002fe40000400000 */
[----:B------:R-:W-:Y:S01]  /*03b0*/  @!P4 FMUL R6, R6, 16777216 ;  /* 0x4b8000000606c820 */ /* 0x000fe20000400000 */
[----:B---3--:R-:W-:Y:S01]  /*03c0*/  FADD R3, -R12, R3 ;  /* 0x000000030c037221 */ /* 0x008fe20000000100 */
[----:B------:R-:W-:Y:S02]  /*03d0*/  FMUL R5, R2, R5 ;  /* 0x0000000502057220 */ /* 0x000fe40000400000 */
[----:B--2---:R-:W-:-:S02]  /*03e0*/  FMUL R6, R17, R6 ;  /* 0x0000000611067220 */ /* 0x004fc40000400000 */
[----:B------:R-:W-:Y:S02]  /*03f0*/  FFMA R5, R5, R13, R10 ;  /* 0x0000000d05057223 */ /* 0x000fe4000000000a */
[----:B------:R-:W-:Y:S02]  /*0400*/  FMUL R3, R3, R6 ;  /* 0x0000000603037220 */ /* 0x000fe40000400000 */
[----:B------:R-:W-:Y:S02]  /*0410*/  FADD R2, RZ, -R5 ;  /* 0x80000005ff027221 */ /* 0x000fe40000000000 */
[----:B------:R-:W-:Y:S02]  /*0420*/  FFMA R14, R3, R15, R14 ;  /* 0x0000000f030e7223 */ /* 0x000fe4000000000e */
[----:B------:R-:W-:Y:S02]  /*0430*/  FMUL R3, R2, 1.4426950216293334961 ;  /* 0x3fb8aa3b02037820 */ /* 0x000fe40000400000 */
[----:B------:R-:W-:-:S04]  /*0440*/  FADD R2, RZ, -R14 ;  /* 0x8000000eff027221 */ /* 0x000fc80000000000 */
[----:B------:R-:W-:Y:S01]  /*0450*/  FMUL R6, R2, 1.4426950216293334961 ;  /* 0x3fb8aa3b02067820 */ /* 0x000fe20000400000 */
[----:B------:R-:W-:-:S04]  /*0460*/  FSETP.GEU.AND P1, PT, R3, -126, PT ;  /* 0xc2fc00000300780b */ /* 0x000fc80003f2e000 */
[----:B------:R-:W-:-:S09]  /*0470*/  FSETP.GEU.AND P2, PT, R6, -126, PT ;  /* 0xc2fc00000600780b */ /* 0x000fd20003f4e000 */
[----:B------:R-:W-:-:S04]  /*0480*/  @!P1 FMUL R3, R3, 0.5 ;  /* 0x3f00000003039820 */ /* 0x000fc80000400000 */
[----:B------:R-:W-:Y:S01]  /*0490*/  @!P2 FMUL R6, R6, 0.5 ;  /* 0x3f0000000606a820 */ /* 0x000fe20000400000 */
[----:B------:R-:W0:Y:S08]  /*04a0*/  MUFU.EX2 R2, R3 ;  /* 0x0000000300027308 */ /* 0x000e300000000800 */
[----:B------:R-:W1:Y:S01]  /*04b0*/  MUFU.EX2 R7, R6 ;  /* 0x0000000600077308 */ /* 0x000e620000000800 */
[----:B0-----:R-:W-:-:S04]  /*04c0*/  @!P1 FMUL R2, R2, R2 ;  /* 0x0000000202029220 */ /* 0x001fc80000400000 */
[----:B------:R-:W-:Y:S02]  /*04d0*/  FADD R8, R2, 1 ;  /* 0x3f80000002087421 */ /* 0x000fe40000000000 */
[----:B------:R-:W0:Y:S01]  /*04e0*/  LDC.64 R2, c[0x0][0x210] ;  /* 0x00008400ff027b82 */ /* 0x000e220000000a00 */
[----:B-1----:R-:W-:-:S04]  /*04f0*/  @!P2 FMUL R7, R7, R7 ;  /* 0x000000070707a220 */ /* 0x002fc80000400000 */
[----:B------:R-:W-:Y:S01]  /*0500*/  FADD R7, R7, 1 ;  /* 0x3f80000007077421 */ /* 0x000fe20000000000 */
[----:B------:R-:W-:-:S04]  /*0510*/  FSETP.GT.AND P1, PT, R8, 8.50705917302346158658e+37, PT ;  /* 0x7e8000000800780b */ /* 0x000fc80003f24000 */
[----:B------:R-:W-:-:S09]  /*0520*/  FSETP.GT.AND P2, PT, R7, 8.50705917302346158658e+37, PT ;  /* 0x7e8000000700780b */ /* 0x000fd20003f44000 */
[----:B------:R-:W-:-:S04]  /*0530*/  @P1 FMUL R8, R8, 0.25 ;  /* 0x3e80000008081820 */ /* 0x000fc80000400000 */
[----:B------:R-:W-:Y:S02]  /*0540*/  @P2 FMUL R7, R7, 0.25 ;  /* 0x3e80000007072820 */ /* 0x000fe40000400000 */
[----:B------:R-:W1:Y:S08]  /*0550*/  MUFU.RCP R8, R8 ;  /* 0x0000000800087308 */ /* 0x000e700000001000 */
[----:B------:R-:W2:Y:S01]  /*0560*/  MUFU.RCP R7, R7 ;  /* 0x0000000700077308 */ /* 0x000ea20000001000 */
[----:B------:R-:W-:-:S02]  /*0570*/  FSEL R9, R4, 1, P1 ;  /* 0x3f80000004097808 */ /* 0x000fc40000800000 */
[----:B------:R-:W-:-:S03]  /*0580*/  FSEL R6, R4, 1, P2 ;  /* 0x3f80000004067808 */ /* 0x000fc60001000000 */
[----:B-1----:R-:W-:Y:S01]  /*0590*/  FMUL R4, R8, R9 ;  /* 0x0000000908047220 */ /* 0x002fe20000400000 */
[----:B0-----:R-:W-:-:S04]  /*05a0*/  IMAD.WIDE R2, R0, 0x4, R2 ;  /* 0x0000000400027825 */ /* 0x001fc800078e0202 */
[----:B------:R-:W-:Y:S01]  /*05b0*/  FMUL R4, R5, R4 ;  /* 0x0000000405047220 */ /* 0x000fe20000400000 */
[----:B--2---:R-:W-:-:S04]  /*05c0*/  FMUL R9, R7, R6 ;  /* 0x0000000607097220 */ /* 0x004fc80000400000 */
[----:B------:R-:W-:Y:S01]  /*05d0*/  FMUL R5, R14, R9 ;  /* 0x000000090e057220 */ /* 0x000fe20000400000 */
[----:B------:R-:W-:Y:S06]  /*05e0*/  @P0 EXIT ;  /* 0x000000000000094d */ /* 0x000fec0003800000 */
[----:B------:R-:W-:Y:S01]  /*05f0*/  STG.E.64 desc[UR4][R2.64], R4 ;  /* 0x0000000402007986 */ /* 0x000fe2000c101b04 */
[----:B------:R-:W-:Y:S05]  /*0600*/  EXIT ;  /* 0x000000000000794d */ /* 0x000fea0003800000 */
.L_x_0:
[----:B------:R-:W-:-:S00]  /*0610*/  BRA `(.L_x_0) ;  /* 0xfffffffc00fc7947 */ /* 0x000fc0000383ffff */
[----:B------:R-:W-:-:S00]  /*0620*/  NOP ;  /* 0x0000000000007918 */ /* 0x000fc00000000000 */
        /* <DEDUP_REMOVED lines=13> */
.L_x_1:


//--------------------- .nv.global.init           --------------------------
	.section	.nv.global.init,"aw",@progbits
.nv.global.init:
	.type		_$_str,@object
	.size		_$_str,(_$_str_$_2 - _$_str)
_$_str:
        /*0000*/ 	.byte	0x5f, 0x5f, 0x43, 0x55, 0x44, 0x41, 0x5f, 0x46, 0x54, 0x5a, 0x00
	.type		_$_str_$_2,@object
	.size		_$_str_$_2,(.L_1 - _$_str_$_2)
_$_str_$_2:
        /*000b*/ 	.byte	0x5f, 0x5f, 0x43, 0x55, 0x44, 0x41, 0x5f, 0x50, 0x52, 0x45, 0x43, 0x5f, 0x53, 0x51, 0x52, 0x54
        /*001b*/ 	.byte	0x00
.L_1:


//--------------------- .nv.constant0.triton_poi_fused__native_batch_norm_legit_no_training_silu_0 --------------------------
	.section	.nv.constant0.triton_poi_fused__native_batch_norm_legit_no_training_silu_0,"a",@progbits
	.sectionflags	@""
	.align	4
.nv.constant0.triton_poi_fused__native_batch_norm_legit_no_training_silu_0:
	.zero		580
